//
// Generated by NVIDIA NVVM Compiler
//
// Compiler Build ID: CL-36424714
// Cuda compilation tools, release 13.0, V13.0.88
// Based on NVVM 20.0.0
//

.version 9.0
.target sm_100
.address_size 64

	// .globl	_Z12warpExchangePiS_S_
// _ZZ12warpExchangePiS_S_E7ex_temp has been demoted
.global .align 1 .b8 _ZN34_INTERNAL_2ec73a06_4_k_cu_402dc4904cuda3std3__45__cpo5beginE[1];
.global .align 1 .b8 _ZN34_INTERNAL_2ec73a06_4_k_cu_402dc4904cuda3std3__45__cpo3endE[1];
.global .align 1 .b8 _ZN34_INTERNAL_2ec73a06_4_k_cu_402dc4904cuda3std3__45__cpo6cbeginE[1];
.global .align 1 .b8 _ZN34_INTERNAL_2ec73a06_4_k_cu_402dc4904cuda3std3__45__cpo4cendE[1];
.global .align 1 .b8 _ZN34_INTERNAL_2ec73a06_4_k_cu_402dc4904cuda3std3__45__cpo6rbeginE[1];
.global .align 1 .b8 _ZN34_INTERNAL_2ec73a06_4_k_cu_402dc4904cuda3std3__45__cpo4rendE[1];
.global .align 1 .b8 _ZN34_INTERNAL_2ec73a06_4_k_cu_402dc4904cuda3std3__45__cpo7crbeginE[1];
.global .align 1 .b8 _ZN34_INTERNAL_2ec73a06_4_k_cu_402dc4904cuda3std3__45__cpo5crendE[1];
.global .align 1 .b8 _ZN34_INTERNAL_2ec73a06_4_k_cu_402dc4904cuda3std3__436_GLOBAL__N__2ec73a06_4_k_cu_402dc4906ignoreE[1];
.global .align 1 .b8 _ZN34_INTERNAL_2ec73a06_4_k_cu_402dc4904cuda3std3__419piecewise_constructE[1];
.global .align 1 .b8 _ZN34_INTERNAL_2ec73a06_4_k_cu_402dc4904cuda3std3__48in_placeE[1];
.global .align 1 .b8 _ZN34_INTERNAL_2ec73a06_4_k_cu_402dc4904cuda3std3__420unreachable_sentinelE[1];
.global .align 1 .b8 _ZN34_INTERNAL_2ec73a06_4_k_cu_402dc4904cuda3std3__47nulloptE[1];
.global .align 1 .b8 _ZN34_INTERNAL_2ec73a06_4_k_cu_402dc4904cuda3std3__48unexpectE[1];
.global .align 1 .b8 _ZN34_INTERNAL_2ec73a06_4_k_cu_402dc4904cuda3std6ranges3__45__cpo4swapE[1];
.global .align 1 .b8 _ZN34_INTERNAL_2ec73a06_4_k_cu_402dc4904cuda3std6ranges3__45__cpo9iter_moveE[1];
.global .align 1 .b8 _ZN34_INTERNAL_2ec73a06_4_k_cu_402dc4904cuda3std6ranges3__45__cpo5beginE[1];
.global .align 1 .b8 _ZN34_INTERNAL_2ec73a06_4_k_cu_402dc4904cuda3std6ranges3__45__cpo3endE[1];
.global .align 1 .b8 _ZN34_INTERNAL_2ec73a06_4_k_cu_402dc4904cuda3std6ranges3__45__cpo6cbeginE[1];
.global .align 1 .b8 _ZN34_INTERNAL_2ec73a06_4_k_cu_402dc4904cuda3std6ranges3__45__cpo4cendE[1];
.global .align 1 .b8 _ZN34_INTERNAL_2ec73a06_4_k_cu_402dc4904cuda3std6ranges3__45__cpo7advanceE[1];
.global .align 1 .b8 _ZN34_INTERNAL_2ec73a06_4_k_cu_402dc4904cuda3std6ranges3__45__cpo9iter_swapE[1];
.global .align 1 .b8 _ZN34_INTERNAL_2ec73a06_4_k_cu_402dc4904cuda3std6ranges3__45__cpo4nextE[1];
.global .align 1 .b8 _ZN34_INTERNAL_2ec73a06_4_k_cu_402dc4904cuda3std6ranges3__45__cpo4prevE[1];
.global .align 1 .b8 _ZN34_INTERNAL_2ec73a06_4_k_cu_402dc4904cuda3std6ranges3__45__cpo4dataE[1];
.global .align 1 .b8 _ZN34_INTERNAL_2ec73a06_4_k_cu_402dc4904cuda3std6ranges3__45__cpo5cdataE[1];
.global .align 1 .b8 _ZN34_INTERNAL_2ec73a06_4_k_cu_402dc4904cuda3std6ranges3__45__cpo4sizeE[1];
.global .align 1 .b8 _ZN34_INTERNAL_2ec73a06_4_k_cu_402dc4904cuda3std6ranges3__45__cpo5ssizeE[1];
.global .align 1 .b8 _ZN34_INTERNAL_2ec73a06_4_k_cu_402dc4904cuda3std6ranges3__45__cpo8distanceE[1];
.global .align 1 .b8 _ZN34_INTERNAL_2ec73a06_4_k_cu_402dc4906thrust24THRUST_300001_SM_1000_NS6system6detail10sequential3seqE[1];
.global .align 1 .b8 _ZN34_INTERNAL_2ec73a06_4_k_cu_402dc4906thrust24THRUST_300001_SM_1000_NS12placeholders2_1E[1];
.global .align 1 .b8 _ZN34_INTERNAL_2ec73a06_4_k_cu_402dc4906thrust24THRUST_300001_SM_1000_NS12placeholders2_2E[1];
.global .align 1 .b8 _ZN34_INTERNAL_2ec73a06_4_k_cu_402dc4906thrust24THRUST_300001_SM_1000_NS12placeholders2_3E[1];
.global .align 1 .b8 _ZN34_INTERNAL_2ec73a06_4_k_cu_402dc4906thrust24THRUST_300001_SM_1000_NS12placeholders2_4E[1];
.global .align 1 .b8 _ZN34_INTERNAL_2ec73a06_4_k_cu_402dc4906thrust24THRUST_300001_SM_1000_NS12placeholders2_5E[1];
.global .align 1 .b8 _ZN34_INTERNAL_2ec73a06_4_k_cu_402dc4906thrust24THRUST_300001_SM_1000_NS12placeholders2_6E[1];
.global .align 1 .b8 _ZN34_INTERNAL_2ec73a06_4_k_cu_402dc4906thrust24THRUST_300001_SM_1000_NS12placeholders2_7E[1];
.global .align 1 .b8 _ZN34_INTERNAL_2ec73a06_4_k_cu_402dc4906thrust24THRUST_300001_SM_1000_NS12placeholders2_8E[1];
.global .align 1 .b8 _ZN34_INTERNAL_2ec73a06_4_k_cu_402dc4906thrust24THRUST_300001_SM_1000_NS12placeholders2_9E[1];
.global .align 1 .b8 _ZN34_INTERNAL_2ec73a06_4_k_cu_402dc4906thrust24THRUST_300001_SM_1000_NS12placeholders3_10E[1];

.visible .entry _Z12warpExchangePiS_S_(
	.param .u64 .ptr .align 1 _Z12warpExchangePiS_S__param_0,
	.param .u64 .ptr .align 1 _Z12warpExchangePiS_S__param_1,
	.param .u64 .ptr .align 1 _Z12warpExchangePiS_S__param_2
)
{
	.reg .b32 	%r<29>;
	.reg .b64 	%rd<17>;
	// demoted variable
	.shared .align 4 .b8 _ZZ12warpExchangePiS_S_E7ex_temp[272];
	ld.param.u64 	%rd1, [_Z12warpExchangePiS_S__param_0];
	ld.param.u64 	%rd2, [_Z12warpExchangePiS_S__param_1];
	ld.param.u64 	%rd3, [_Z12warpExchangePiS_S__param_2];
	cvta.to.global.u64 	%rd4, %rd2;
	mov.u32 	%r2, %tid.x;
	mov.u32 	%r3, %ctaid.x;
	shl.b32 	%r4, %r3, 6;
	shl.b32 	%r5, %r2, 2;
	and.b32  	%r6, %r5, 4080;
	add.s32 	%r7, %r4, %r6;
	cvt.s64.s32 	%rd5, %r7;
	// begin inline asm
	mov.u32 %r1, %laneid;
	// end inline asm
	and.b32  	%r8, %r1, 3;
	shl.b32 	%r9, %r1, 2;
	and.b32  	%r10, %r9, 12;
	shr.u32 	%r11, %r2, 2;
	cvta.to.global.u64 	%rd6, %rd1;
	cvt.u64.u32 	%rd7, %r10;
	or.b64  	%rd8, %rd7, %rd5;
	shl.b64 	%rd9, %rd8, 2;
	add.s64 	%rd10, %rd6, %rd9;
	ld.global.u32 	%r12, [%rd10];
	ld.global.u32 	%r13, [%rd10+4];
	ld.global.u32 	%r14, [%rd10+8];
	ld.global.u32 	%r15, [%rd10+12];
	mov.u32 	%r16, _ZZ12warpExchangePiS_S_E7ex_temp;
	mad.lo.s32 	%r17, %r11, 68, %r16;
	and.b32  	%r18, %r1, -4;
	mov.b32 	%r19, 15;
	shl.b32 	%r20, %r19, %r18;
	shl.b32 	%r21, %r1, 4;
	and.b32  	%r22, %r21, 48;
	add.s32 	%r23, %r17, %r22;
	st.shared.u32 	[%r23], %r12;
	st.shared.u32 	[%r23+4], %r13;
	st.shared.u32 	[%r23+8], %r14;
	st.shared.u32 	[%r23+12], %r15;
	bar.warp.sync 	%r20;
	mad.lo.s32 	%r24, %r8, -12, %r23;
	ld.shared.u32 	%r25, [%r24];
	ld.shared.u32 	%r26, [%r24+16];
	ld.shared.u32 	%r27, [%r24+32];
	ld.shared.u32 	%r28, [%r24+48];
	add.s64 	%rd11, %rd4, %rd9;
	st.global.u32 	[%rd11], %r25;
	st.global.u32 	[%rd11+4], %r26;
	st.global.u32 	[%rd11+8], %r27;
	st.global.u32 	[%rd11+12], %r28;
	cvta.to.global.u64 	%rd12, %rd3;
	cvt.u64.u32 	%rd13, %r8;
	or.b64  	%rd14, %rd13, %rd5;
	shl.b64 	%rd15, %rd14, 2;
	add.s64 	%rd16, %rd12, %rd15;
	st.global.u32 	[%rd16], %r25;
	st.global.u32 	[%rd16+16], %r26;
	st.global.u32 	[%rd16+32], %r27;
	st.global.u32 	[%rd16+48], %r28;
	ret;

}
	// .globl	_ZN3cub18CUB_300001_SM_10006detail11EmptyKernelIvEEvv
.visible .entry _ZN3cub18CUB_300001_SM_10006detail11EmptyKernelIvEEvv()
{


	ret;

}


// ===== COMPILED SASS (sm_100) =====

	.target	sm_100

	.elftype	@"ET_EXEC"


//--------------------- .note.nv.tkinfo           --------------------------
	.section	.note.nv.tkinfo,"",@"SHT_NOTE"
	.sectionflags	@"SHF_NOTE_NV_TKINFO"
	.tkinfo
        /*0018*/ 	.word	0x00000002
        /*0030*/ 	.string	""
        /*0030*/ 	.string	"ptxas"
        /*0030*/ 	.string	"Cuda compilation tools, release 13.0, V13.0.88"
        /*0030*/ 	.string	"Build cuda_13.0.r13.0/compiler.36424714_0"
        /*0030*/ 	.string	"-arch sm_100 -m 64 "



//--------------------- .note.nv.cuinfo           --------------------------
	.section	.note.nv.cuinfo,"",@"SHT_NOTE"
	.sectionflags	@"SHF_NOTE_NV_CUINFO"
        /*0018*/ 	.short	0x0002
        /*001a*/ 	.short	0x0064
        /*001c*/ 	.short	0x0082
	.zero		2


//--------------------- .nv.info                  --------------------------
	.section	.nv.info,"",@"SHT_CUDA_INFO"
	.align	4


	//----- nvinfo : EIATTR_REGCOUNT
	.align		4
        /*0000*/ 	.byte	0x04, 0x2f
        /*0002*/ 	.short	(.L_41 - .L_40)
	.align		4
.L_40:
        /*0004*/ 	.word	index@(_Z12warpExchangePiS_S_)
        /*0008*/ 	.word	0x0000001a


	//----- nvinfo : EIATTR_FRAME_SIZE
	.align		4
.L_41:
        /*000c*/ 	.byte	0x04, 0x11
        /*000e*/ 	.short	(.L_43 - .L_42)
	.align		4
.L_42:
        /*0010*/ 	.word	index@(_Z12warpExchangePiS_S_)
        /*0014*/ 	.word	0x00000000


	//----- nvinfo : EIATTR_REGCOUNT
	.align		4
.L_43:
        /*0018*/ 	.byte	0x04, 0x2f
        /*001a*/ 	.short	(.L_45 - .L_44)
	.align		4
.L_44:
        /*001c*/ 	.word	index@(_ZN3cub18CUB_300001_SM_10006detail11EmptyKernelIvEEvv)
        /*0020*/ 	.word	0x00000004


	//----- nvinfo : EIATTR_FRAME_SIZE
	.align		4
.L_45:
        /*0024*/ 	.byte	0x04, 0x11
        /*0026*/ 	.short	(.L_47 - .L_46)
	.align		4
.L_46:
        /*0028*/ 	.word	index@(_ZN3cub18CUB_300001_SM_10006detail11EmptyKernelIvEEvv)
        /*002c*/ 	.word	0x00000000


	//----- nvinfo : EIATTR_MIN_STACK_SIZE
	.align		4
.L_47:
        /*0030*/ 	.byte	0x04, 0x12
        /*0032*/ 	.short	(.L_49 - .L_48)
	.align		4
.L_48:
        /*0034*/ 	.word	index@(_ZN3cub18CUB_300001_SM_10006detail11EmptyKernelIvEEvv)
        /*0038*/ 	.word	0x00000000


	//----- nvinfo : EIATTR_MIN_STACK_SIZE
	.align		4
.L_49:
        /*003c*/ 	.byte	0x04, 0x12
        /*003e*/ 	.short	(.L_51 - .L_50)
	.align		4
.L_50:
        /*0040*/ 	.word	index@(_Z12warpExchangePiS_S_)
        /*0044*/ 	.word	0x00000000
.L_51:


//--------------------- .nv.compat                --------------------------
	.section	.nv.compat,"",@"SHT_CUDA_COMPAT_INFO"
	.align	4
        /*0000*/ 	.byte	0x02, 0x09, 0x00, 0x00, 0x02, 0x02, 0x01, 0x00, 0x02, 0x05, 0x05, 0x00, 0x03, 0x07, 0x01, 0x01
        /*0010*/ 	.byte	0x02, 0x03, 0x00, 0x00, 0x02, 0x06, 0x01, 0x00, 0x04, 0x0b, 0x08, 0x00, 0x09, 0x00, 0x00, 0x00
        /*0020*/ 	.byte	0x00, 0x00, 0x00, 0x00


//--------------------- .nv.info._ZN3cub18CUB_300001_SM_10006detail11EmptyKernelIvEEvv --------------------------
	.section	.nv.info._ZN3cub18CUB_300001_SM_10006detail11EmptyKernelIvEEvv,"",@"SHT_CUDA_INFO"
	.sectionflags	@""
	.align	4


	//----- nvinfo : EIATTR_CUDA_API_VERSION
	.align		4
        /*0000*/ 	.byte	0x04, 0x37
        /*0002*/ 	.short	(.L_53 - .L_52)
.L_52:
        /*0004*/ 	.word	0x00000082


	//----- nvinfo : EIATTR_SPARSE_MMA_MASK
	.align		4
.L_53:
        /*0008*/ 	.byte	0x03, 0x50
        /*000a*/ 	.short	0x0000


	//----- nvinfo : EIATTR_MAXREG_COUNT
	.align		4
        /*000c*/ 	.byte	0x03, 0x1b
        /*000e*/ 	.short	0x00ff


	//----- nvinfo : EIATTR_MERCURY_ISA_VERSION
	.align		4
        /*0010*/ 	.byte	0x03, 0x5f
        /*0012*/ 	.short	0x0101


	//----- nvinfo : EIATTR_VRC_CTA_INIT_COUNT
	.align		4
        /*0014*/ 	.byte	0x02, 0x4a
	.zero		1
	.zero		1


	//----- nvinfo : EIATTR_EXIT_INSTR_OFFSETS
	.align		4
        /*0018*/ 	.byte	0x04, 0x1c
        /*001a*/ 	.short	(.L_55 - .L_54)


	//   ....[0]....
.L_54:
        /*001c*/ 	.word	0x00000010


	//----- nvinfo : EIATTR_SW_WAR
	.align		4
.L_55:
        /*0020*/ 	.byte	0x04, 0x36
        /*0022*/ 	.short	(.L_57 - .L_56)
.L_56:
        /*0024*/ 	.word	0x00000008
.L_57:


//--------------------- .nv.info._Z12warpExchangePiS_S_ --------------------------
	.section	.nv.info._Z12warpExchangePiS_S_,"",@"SHT_CUDA_INFO"
	.sectionflags	@""
	.align	4


	//----- nvinfo : EIATTR_CUDA_API_VERSION
	.align		4
        /*0000*/ 	.byte	0x04, 0x37
        /*0002*/ 	.short	(.L_59 - .L_58)
.L_58:
        /*0004*/ 	.word	0x00000082


	//----- nvinfo : EIATTR_KPARAM_INFO
	.align		4
.L_59:
        /*0008*/ 	.byte	0x04, 0x17
        /*000a*/ 	.short	(.L_61 - .L_60)
.L_60:
        /*000c*/ 	.word	0x00000000
        /*0010*/ 	.short	0x0002
        /*0012*/ 	.short	0x0010
        /*0014*/ 	.byte	0x00, 0xf5, 0x21, 0x00


	//----- nvinfo : EIATTR_KPARAM_INFO
	.align		4
.L_61:
        /*0018*/ 	.byte	0x04, 0x17
        /*001a*/ 	.short	(.L_63 - .L_62)
.L_62:
        /*001c*/ 	.word	0x00000000
        /*0020*/ 	.short	0x0001
        /*0022*/ 	.short	0x0008
        /*0024*/ 	.byte	0x00, 0xf5, 0x21, 0x00


	//----- nvinfo : EIATTR_KPARAM_INFO
	.align		4
.L_63:
        /*0028*/ 	.byte	0x04, 0x17
        /*002a*/ 	.short	(.L_65 - .L_64)
.L_64:
        /*002c*/ 	.word	0x00000000
        /*0030*/ 	.short	0x0000
        /*0032*/ 	.short	0x0000
        /*0034*/ 	.byte	0x00, 0xf5, 0x21, 0x00


	//----- nvinfo : EIATTR_SPARSE_MMA_MASK
	.align		4
.L_65:
        /*0038*/ 	.byte	0x03, 0x50
        /*003a*/ 	.short	0x0000


	//----- nvinfo : EIATTR_MAXREG_COUNT
	.align		4
        /*003c*/ 	.byte	0x03, 0x1b
        /*003e*/ 	.short	0x00ff


	//----- nvinfo : EIATTR_MERCURY_ISA_VERSION
	.align		4
        /*0040*/ 	.byte	0x03, 0x5f
        /*0042*/ 	.short	0x0101


	//----- nvinfo : EIATTR_COOP_GROUP_MASK_REGIDS
	.align		4
        /*0044*/ 	.byte	0x04, 0x29
        /*0046*/ 	.short	(.L_67 - .L_66)


	//   ....[0]....
.L_66:
        /*0048*/ 	.word	0x05000008


	//----- nvinfo : EIATTR_COOP_GROUP_INSTR_OFFSETS
	.align		4
.L_67:
        /*004c*/ 	.byte	0x04, 0x28
        /*004e*/ 	.short	(.L_69 - .L_68)


	//   ....[0]....
.L_68:
        /*0050*/ 	.word	0x000002e0


	//----- nvinfo : EIATTR_VRC_CTA_INIT_COUNT
	.align		4
.L_69:
        /*0054*/ 	.byte	0x02, 0x4a
	.zero		1
	.zero		1


	//----- nvinfo : EIATTR_EXIT_INSTR_OFFSETS
	.align		4
        /*0058*/ 	.byte	0x04, 0x1c
        /*005a*/ 	.short	(.L_71 - .L_70)


	//   ....[0]....
.L_70:
        /*005c*/ 	.word	0x00000510


	//----- nvinfo : EIATTR_CBANK_PARAM_SIZE
	.align		4
.L_71:
        /*0060*/ 	.byte	0x03, 0x19
        /*0062*/ 	.short	0x0018


	//----- nvinfo : EIATTR_PARAM_CBANK
	.align		4
        /*0064*/ 	.byte	0x04, 0x0a
        /*0066*/ 	.short	(.L_73 - .L_72)
	.align		4
.L_72:
        /*0068*/ 	.word	index@(.nv.constant0._Z12warpExchangePiS_S_)
        /*006c*/ 	.short	0x0380
        /*006e*/ 	.short	0x0018


	//----- nvinfo : EIATTR_SW_WAR
	.align		4
.L_73:
        /*0070*/ 	.byte	0x04, 0x36
        /*0072*/ 	.short	(.L_75 - .L_74)
.L_74:
        /*0074*/ 	.word	0x00000008
.L_75:


//--------------------- .nv.callgraph             --------------------------
	.section	.nv.callgraph,"",@"SHT_CUDA_CALLGRAPH"
	.align	4
	.sectionentsize	8
	.align		4
        /*0000*/ 	.word	0x00000000
	.align		4
        /*0004*/ 	.word	0xffffffff
	.align		4
        /*0008*/ 	.word	0x00000000
	.align		4
        /*000c*/ 	.word	0xfffffffe
	.align		4
        /*0010*/ 	.word	0x00000000
	.align		4
        /*0014*/ 	.word	0xfffffffd
	.align		4
        /*0018*/ 	.word	0x00000000
	.align		4
        /*001c*/ 	.word	0xfffffffc


//--------------------- .nv.constant4             --------------------------
	.section	.nv.constant4,"a",@progbits
	.align	8
	.align		8
.nv.constant4:
        /*0000*/ 	.dword	_ZN34_INTERNAL_2ec73a06_4_k_cu_402dc4904cuda3std3__45__cpo5beginE
	.align		8
        /*0008*/ 	.dword	_ZN34_INTERNAL_2ec73a06_4_k_cu_402dc4904cuda3std3__45__cpo3endE
	.align		8
        /*0010*/ 	.dword	_ZN34_INTERNAL_2ec73a06_4_k_cu_402dc4904cuda3std3__45__cpo6cbeginE
	.align		8
        /*0018*/ 	.dword	_ZN34_INTERNAL_2ec73a06_4_k_cu_402dc4904cuda3std3__45__cpo4cendE
	.align		8
        /*0020*/ 	.dword	_ZN34_INTERNAL_2ec73a06_4_k_cu_402dc4904cuda3std3__45__cpo6rbeginE
	.align		8
        /*0028*/ 	.dword	_ZN34_INTERNAL_2ec73a06_4_k_cu_402dc4904cuda3std3__45__cpo4rendE
	.align		8
        /*0030*/ 	.dword	_ZN34_INTERNAL_2ec73a06_4_k_cu_402dc4904cuda3std3__45__cpo7crbeginE
	.align		8
        /*0038*/ 	.dword	_ZN34_INTERNAL_2ec73a06_4_k_cu_402dc4904cuda3std3__45__cpo5crendE
	.align		8
        /*0040*/ 	.dword	_ZN34_INTERNAL_2ec73a06_4_k_cu_402dc4904cuda3std3__436_GLOBAL__N__2ec73a06_4_k_cu_402dc4906ignoreE
	.align		8
        /*0048*/ 	.dword	_ZN34_INTERNAL_2ec73a06_4_k_cu_402dc4904cuda3std3__419piecewise_constructE
	.align		8
        /*0050*/ 	.dword	_ZN34_INTERNAL_2ec73a06_4_k_cu_402dc4904cuda3std3__48in_placeE
	.align		8
        /*0058*/ 	.dword	_ZN34_INTERNAL_2ec73a06_4_k_cu_402dc4904cuda3std3__420unreachable_sentinelE
	.align		8
        /*0060*/ 	.dword	_ZN34_INTERNAL_2ec73a06_4_k_cu_402dc4904cuda3std3__47nulloptE
	.align		8
        /*0068*/ 	.dword	_ZN34_INTERNAL_2ec73a06_4_k_cu_402dc4904cuda3std3__48unexpectE
	.align		8
        /*0070*/ 	.dword	_ZN34_INTERNAL_2ec73a06_4_k_cu_402dc4904cuda3std6ranges3__45__cpo4swapE
	.align		8
        /*0078*/ 	.dword	_ZN34_INTERNAL_2ec73a06_4_k_cu_402dc4904cuda3std6ranges3__45__cpo9iter_moveE
	.align		8
        /*0080*/ 	.dword	_ZN34_INTERNAL_2ec73a06_4_k_cu_402dc4904cuda3std6ranges3__45__cpo5beginE
	.align		8
        /*0088*/ 	.dword	_ZN34_INTERNAL_2ec73a06_4_k_cu_402dc4904cuda3std6ranges3__45__cpo3endE
	.align		8
        /*0090*/ 	.dword	_ZN34_INTERNAL_2ec73a06_4_k_cu_402dc4904cuda3std6ranges3__45__cpo6cbeginE
	.align		8
        /*0098*/ 	.dword	_ZN34_INTERNAL_2ec73a06_4_k_cu_402dc4904cuda3std6ranges3__45__cpo4cendE
	.align		8
        /*00a0*/ 	.dword	_ZN34_INTERNAL_2ec73a06_4_k_cu_402dc4904cuda3std6ranges3__45__cpo7advanceE
	.align		8
        /*00a8*/ 	.dword	_ZN34_INTERNAL_2ec73a06_4_k_cu_402dc4904cuda3std6ranges3__45__cpo9iter_swapE
	.align		8
        /*00b0*/ 	.dword	_ZN34_INTERNAL_2ec73a06_4_k_cu_402dc4904cuda3std6ranges3__45__cpo4nextE
	.align		8
        /*00b8*/ 	.dword	_ZN34_INTERNAL_2ec73a06_4_k_cu_402dc4904cuda3std6ranges3__45__cpo4prevE
	.align		8
        /*00c0*/ 	.dword	_ZN34_INTERNAL_2ec73a06_4_k_cu_402dc4904cuda3std6ranges3__45__cpo4dataE
	.align		8
        /*00c8*/ 	.dword	_ZN34_INTERNAL_2ec73a06_4_k_cu_402dc4904cuda3std6ranges3__45__cpo5cdataE
	.align		8
        /*00d0*/ 	.dword	_ZN34_INTERNAL_2ec73a06_4_k_cu_402dc4904cuda3std6ranges3__45__cpo4sizeE
	.align		8
        /*00d8*/ 	.dword	_ZN34_INTERNAL_2ec73a06_4_k_cu_402dc4904cuda3std6ranges3__45__cpo5ssizeE
	.align		8
        /*00e0*/ 	.dword	_ZN34_INTERNAL_2ec73a06_4_k_cu_402dc4904cuda3std6ranges3__45__cpo8distanceE
	.align		8
        /*00e8*/ 	.dword	_ZN34_INTERNAL_2ec73a06_4_k_cu_402dc4906thrust24THRUST_300001_SM_1000_NS6system6detail10sequential3seqE
	.align		8
        /*00f0*/ 	.dword	_ZN34_INTERNAL_2ec73a06_4_k_cu_402dc4906thrust24THRUST_300001_SM_1000_NS12placeholders2_1E
	.align		8
        /*00f8*/ 	.dword	_ZN34_INTERNAL_2ec73a06_4_k_cu_402dc4906thrust24THRUST_300001_SM_1000_NS12placeholders2_2E
	.align		8
        /*0100*/ 	.dword	_ZN34_INTERNAL_2ec73a06_4_k_cu_402dc4906thrust24THRUST_300001_SM_1000_NS12placeholders2_3E
	.align		8
        /*0108*/ 	.dword	_ZN34_INTERNAL_2ec73a06_4_k_cu_402dc4906thrust24THRUST_300001_SM_1000_NS12placeholders2_4E
	.align		8
        /*0110*/ 	.dword	_ZN34_INTERNAL_2ec73a06_4_k_cu_402dc4906thrust24THRUST_300001_SM_1000_NS12placeholders2_5E
	.align		8
        /*0118*/ 	.dword	_ZN34_INTERNAL_2ec73a06_4_k_cu_402dc4906thrust24THRUST_300001_SM_1000_NS12placeholders2_6E
	.align		8
        /*0120*/ 	.dword	_ZN34_INTERNAL_2ec73a06_4_k_cu_402dc4906thrust24THRUST_300001_SM_1000_NS12placeholders2_7E
	.align		8
        /*0128*/ 	.dword	_ZN34_INTERNAL_2ec73a06_4_k_cu_402dc4906thrust24THRUST_300001_SM_1000_NS12placeholders2_8E
	.align		8
        /*0130*/ 	.dword	_ZN34_INTERNAL_2ec73a06_4_k_cu_402dc4906thrust24THRUST_300001_SM_1000_NS12placeholders2_9E
	.align		8
        /*0138*/ 	.dword	_ZN34_INTERNAL_2ec73a06_4_k_cu_402dc4906thrust24THRUST_300001_SM_1000_NS12placeholders3_10E


//--------------------- .text._ZN3cub18CUB_300001_SM_10006detail11EmptyKernelIvEEvv --------------------------
	.section	.text._ZN3cub18CUB_300001_SM_10006detail11EmptyKernelIvEEvv,"ax",@progbits
	.align	128
        .global         _ZN3cub18CUB_300001_SM_10006detail11EmptyKernelIvEEvv
        .type           _ZN3cub18CUB_300001_SM_10006detail11EmptyKernelIvEEvv,@function
        .size           _ZN3cub18CUB_300001_SM_10006detail11EmptyKernelIvEEvv,(.L_x_2 - _ZN3cub18CUB_300001_SM_10006detail11EmptyKernelIvEEvv)
        .other          _ZN3cub18CUB_300001_SM_10006detail11EmptyKernelIvEEvv,@"STO_CUDA_ENTRY STV_DEFAULT"
_ZN3cub18CUB_300001_SM_10006detail11EmptyKernelIvEEvv:
.text._ZN3cub18CUB_300001_SM_10006detail11EmptyKernelIvEEvv:
[----:B------:R-:W-:Y:S01]  /*0000*/  LDC R1, c[0x0][0x37c] ;  /* 0x0000df00ff017b82 */ /* 0x000fe20000000800 */
[----:B------:R-:W-:Y:S05]  /*0010*/  EXIT ;  /* 0x000000000000794d */ /* 0x000fea0003800000 */
.L_x_0:
[----:B------:R-:W-:-:S00]  /*0020*/  BRA `(.L_x_0) ;  /* 0xfffffffc00fc7947 */ /* 0x000fc0000383ffff */
[----:B------:R-:W-:-:S00]  /*0030*/  NOP ;  /* 0x0000000000007918 */ /* 0x000fc00000000000 */
        /* <DEDUP_REMOVED lines=12> */
.L_x_2:


//--------------------- .text._Z12warpExchangePiS_S_ --------------------------
	.section	.text._Z12warpExchangePiS_S_,"ax",@progbits
	.align	128
        .global         _Z12warpExchangePiS_S_
        .type           _Z12warpExchangePiS_S_,@function
        .size           _Z12warpExchangePiS_S_,(.L_x_3 - _Z12warpExchangePiS_S_)
        .other          _Z12warpExchangePiS_S_,@"STO_CUDA_ENTRY STV_DEFAULT"
_Z12warpExchangePiS_S_:
.text._Z12warpExchangePiS_S_:
[----:B------:R-:W-:Y:S01]  /*0000*/  LDC R1, c[0x0][0x37c] ;  /* 0x0000df00ff017b82 */ /* 0x000fe20000000800 */
[----:B------:R-:W0:Y:S07]  /*0010*/  S2R R16, SR_TID.X ;  /* 0x0000000000107919 */ /* 0x000e2e0000002100 */
[----:B------:R-:W1:Y:S01]  /*0020*/  LDC.64 R10, c[0x0][0x358] ;  /* 0x0000d600ff0a7b82 */ /* 0x000e620000000a00 */
[----:B------:R-:W2:Y:S01]  /*0030*/  LDCU.64 UR4, c[0x0][0x380] ;  /* 0x00007000ff0477ac */ /* 0x000ea20008000a00 */
[----:B------:R-:W3:Y:S01]  /*0040*/  S2R R3, SR_CTAID.X ;  /* 0x0000000000037919 */ /* 0x000ee20000002500 */
[----:B------:R-:W4:Y:S01]  /*0050*/  S2R R0, SR_LANEID ;  /* 0x0000000000007919 */ /* 0x000f220000000000 */
[----:B-1----:R-:W-:-:S02]  /*0060*/  R2UR UR6, R10 ;  /* 0x000000000a0672ca */ /* 0x002fc400000e0000 */
[C---:B------:R-:W-:Y:S02]  /*0070*/  R2UR UR7, R11.reuse ;  /* 0x000000000b0772ca */ /* 0x040fe400000e0000 */
[----:B------:R-:W-:Y:S02]  /*0080*/  R2UR UR8, R10 ;  /* 0x000000000a0872ca */ /* 0x000fe400000e0000 */
[C---:B------:R-:W-:Y:S01]  /*0090*/  R2UR UR9, R11.reuse ;  /* 0x000000000b0972ca */ /* 0x040fe200000e0000 */
[----:B0-----:R-:W-:Y:S01]  /*00a0*/  IMAD.SHL.U32 R2, R16, 0x4, RZ ;  /* 0x0000000410027824 */ /* 0x001fe200078e00ff */
[----:B------:R-:W-:Y:S02]  /*00b0*/  R2UR UR10, R10 ;  /* 0x000000000a0a72ca */ /* 0x000fe400000e0000 */
[----:B------:R-:W-:Y:S02]  /*00c0*/  R2UR UR11, R11 ;  /* 0x000000000b0b72ca */ /* 0x000fe400000e0000 */
[----:B------:R-:W-:-:S02]  /*00d0*/  LOP3.LUT R2, R2, 0xff0, RZ, 0xc0, !PT ;  /* 0x00000ff002027812 */ /* 0x000fc400078ec0ff */
[----:B------:R-:W-:Y:S02]  /*00e0*/  R2UR UR12, R10 ;  /* 0x000000000a0c72ca */ /* 0x000fe400000e0000 */
[----:B------:R-:W-:Y:S01]  /*00f0*/  R2UR UR13, R11 ;  /* 0x000000000b0d72ca */ /* 0x000fe200000e0000 */
[----:B---3--:R-:W-:Y:S02]  /*0100*/  IMAD R3, R3, 0x40, R2 ;  /* 0x0000004003037824 */ /* 0x008fe400078e0202 */
[----:B----4-:R-:W-:-:S05]  /*0110*/  IMAD.SHL.U32 R2, R0, 0x4, RZ ;  /* 0x0000000400027824 */ /* 0x010fca00078e00ff */
[----:B------:R-:W-:Y:S02]  /*0120*/  LOP3.LUT R7, R3, 0xc, R2, 0xf8, !PT ;  /* 0x0000000c03077812 */ /* 0x000fe400078ef802 */
[----:B------:R-:W-:-:S03]  /*0130*/  SHF.R.S32.HI R2, RZ, 0x1f, R3 ;  /* 0x0000001fff027819 */ /* 0x000fc60000011403 */
[C---:B------:R-:W-:Y:S01]  /*0140*/  IMAD.SHL.U32 R5, R7.reuse, 0x4, RZ ;  /* 0x0000000407057824 */ /* 0x040fe200078e00ff */
[----:B------:R-:W-:-:S04]  /*0150*/  SHF.L.U64.HI R4, R7, 0x2, R2 ;  /* 0x0000000207047819 */ /* 0x000fc80000010202 */
[----:B--2---:R-:W-:-:S04]  /*0160*/  IADD3 R6, P0, PT, R5, UR4, RZ ;  /* 0x0000000405067c10 */ /* 0x004fc8000ff1e0ff */
[----:B------:R-:W-:-:S05]  /*0170*/  IADD3.X R7, PT, PT, R4, UR5, RZ, P0, !PT ;  /* 0x0000000504077c10 */ /* 0x000fca00087fe4ff */
[----:B------:R-:W2:Y:S04]  /*0180*/  LDG.E R9, desc[UR6][R6.64] ;  /* 0x0000000606097981 */ /* 0x000ea8000c1e1900 */
[----:B------:R-:W3:Y:S04]  /*0190*/  LDG.E R12, desc[UR8][R6.64+0x4] ;  /* 0x00000408060c7981 */ /* 0x000ee8000c1e1900 */
[----:B------:R-:W4:Y:S04]  /*01a0*/  LDG.E R13, desc[UR10][R6.64+0x8] ;  /* 0x0000080a060d7981 */ /* 0x000f28000c1e1900 */
[----:B------:R0:W5:Y:S01]  /*01b0*/  LDG.E R14, desc[UR12][R6.64+0xc] ;  /* 0x00000c0c060e7981 */ /* 0x000162000c1e1900 */
[----:B------:R-:W-:Y:S01]  /*01c0*/  MOV R8, 0x400 ;  /* 0x0000040000087802 */ /* 0x000fe20000000f00 */
[----:B------:R-:W-:Y:S01]  /*01d0*/  IMAD.MOV.U32 R17, RZ, RZ, 0xf ;  /* 0x0000000fff117424 */ /* 0x000fe200078e00ff */
[----:B------:R-:W-:Y:S01]  /*01e0*/  LOP3.LUT R3, R3, 0x3, R0, 0xf8, !PT ;  /* 0x0000000303037812 */ /* 0x000fe200078ef800 */
[----:B------:R-:W1:Y:S01]  /*01f0*/  S2R R15, SR_CgaCtaId ;  /* 0x00000000000f7919 */ /* 0x000e620000008800 */
[----:B0-----:R-:W-:-:S02]  /*0200*/  LOP3.LUT R6, R0, 0x3, RZ, 0xc0, !PT ;  /* 0x0000000300067812 */ /* 0x001fc400078ec0ff */
[----:B-1----:R-:W-:Y:S02]  /*0210*/  LEA R15, R15, R8, 0x18 ;  /* 0x000000080f0f7211 */ /* 0x002fe400078ec0ff */
[----:B------:R-:W-:Y:S01]  /*0220*/  SHF.R.U32.HI R8, RZ, 0x2, R16 ;  /* 0x00000002ff087819 */ /* 0x000fe20000011610 */
[----:B------:R-:W-:-:S04]  /*0230*/  IMAD.SHL.U32 R16, R0, 0x10, RZ ;  /* 0x0000001000107824 */ /* 0x000fc800078e00ff */
[----:B------:R-:W-:Y:S01]  /*0240*/  IMAD R8, R8, 0x44, R15 ;  /* 0x0000004408087824 */ /* 0x000fe200078e020f */
[----:B------:R-:W-:-:S05]  /*0250*/  LOP3.LUT R15, R16, 0x30, RZ, 0xc0, !PT ;  /* 0x00000030100f7812 */ /* 0x000fca00078ec0ff */
[----:B------:R-:W-:Y:S01]  /*0260*/  IMAD.IADD R15, R8, 0x1, R15 ;  /* 0x00000001080f7824 */ /* 0x000fe200078e020f */
[----:B------:R-:W-:-:S03]  /*0270*/  LOP3.LUT R8, R0, 0xfffffffc, RZ, 0xc0, !PT ;  /* 0xfffffffc00087812 */ /* 0x000fc600078ec0ff */
[----:B------:R-:W-:Y:S01]  /*0280*/  IMAD R16, R6, -0xc, R15 ;  /* 0xfffffff406107824 */ /* 0x000fe200078e020f */
[----:B------:R-:W-:Y:S01]  /*0290*/  SHF.L.U32 R8, R17, R8, RZ ;  /* 0x0000000811087219 */ /* 0x000fe200000006ff */
[----:B--2---:R-:W-:Y:S04]  /*02a0*/  STS [R15], R9 ;  /* 0x000000090f007388 */ /* 0x004fe80000000800 */
[----:B---3--:R-:W-:Y:S04]  /*02b0*/  STS [R15+0x4], R12 ;  /* 0x0000040c0f007388 */ /* 0x008fe80000000800 */
[----:B----4-:R-:W-:Y:S04]  /*02c0*/  STS [R15+0x8], R13 ;  /* 0x0000080d0f007388 */ /* 0x010fe80000000800 */
[----:B-----5:R-:W-:Y:S01]  /*02d0*/  STS [R15+0xc], R14 ;  /* 0x00000c0e0f007388 */ /* 0x020fe20000000800 */
[----:B------:R-:W-:Y:S05]  /*02e0*/  WARPSYNC R8 ;  /* 0x0000000008007348 */ /* 0x000fea0003800000 */
[----:B------:R-:W0:Y:S01]  /*02f0*/  LDS R17, [R16] ;  /* 0x0000000010117984 */ /* 0x000e220000000800 */
[----:B------:R-:W1:Y:S01]  /*0300*/  LDCU.64 UR4, c[0x0][0x388] ;  /* 0x00007100ff0477ac */ /* 0x000e620008000a00 */
[----:B------:R-:W-:-:S02]  /*0310*/  R2UR UR8, R10 ;  /* 0x000000000a0872ca */ /* 0x000fc400000e0000 */
[----:B------:R-:W2:Y:S01]  /*0320*/  LDS R19, [R16+0x10] ;  /* 0x0000100010137984 */ /* 0x000ea20000000800 */
[----:B------:R-:W3:Y:S01]  /*0330*/  LDCU.64 UR6, c[0x0][0x390] ;  /* 0x00007200ff0677ac */ /* 0x000ee20008000a00 */
[C---:B------:R-:W-:Y:S02]  /*0340*/  R2UR UR9, R11.reuse ;  /* 0x000000000b0972ca */ /* 0x040fe400000e0000 */
[----:B------:R-:W4:Y:S01]  /*0350*/  LDS R21, [R16+0x20] ;  /* 0x0000200010157984 */ /* 0x000f220000000800 */
[C---:B------:R-:W-:Y:S02]  /*0360*/  R2UR UR10, R10.reuse ;  /* 0x000000000a0a72ca */ /* 0x040fe400000e0000 */
[C---:B------:R-:W-:Y:S01]  /*0370*/  R2UR UR11, R11.reuse ;  /* 0x000000000b0b72ca */ /* 0x040fe200000e0000 */
[----:B------:R-:W5:Y:S01]  /*0380*/  LDS R23, [R16+0x30] ;  /* 0x0000300010177984 */ /* 0x000f620000000800 */
[----:B------:R-:W-:Y:S02]  /*0390*/  R2UR UR12, R10 ;  /* 0x000000000a0c72ca */ /* 0x000fe400000e0000 */
[----:B------:R-:W-:-:S02]  /*03a0*/  R2UR UR13, R11 ;  /* 0x000000000b0d72ca */ /* 0x000fc400000e0000 */
[C---:B------:R-:W-:Y:S02]  /*03b0*/  R2UR UR14, R10.reuse ;  /* 0x000000000a0e72ca */ /* 0x040fe400000e0000 */
[----:B-1----:R-:W-:Y:S02]  /*03c0*/  IADD3 R6, P0, PT, R5, UR4, RZ ;  /* 0x0000000405067c10 */ /* 0x002fe4000ff1e0ff */
[----:B------:R-:W-:Y:S02]  /*03d0*/  R2UR UR4, R10 ;  /* 0x000000000a0472ca */ /* 0x000fe400000e0000 */
[----:B------:R-:W-:Y:S02]  /*03e0*/  IADD3.X R7, PT, PT, R4, UR5, RZ, P0, !PT ;  /* 0x0000000504077c10 */ /* 0x000fe400087fe4ff */
[C---:B------:R-:W-:Y:S02]  /*03f0*/  R2UR UR5, R11.reuse ;  /* 0x000000000b0572ca */ /* 0x040fe400000e0000 */
[----:B------:R-:W-:-:S02]  /*0400*/  R2UR UR15, R11 ;  /* 0x000000000b0f72ca */ /* 0x000fc400000e0000 */
[C---:B------:R-:W-:Y:S02]  /*0410*/  R2UR UR16, R10.reuse ;  /* 0x000000000a1072ca */ /* 0x040fe400000e0000 */
[C---:B------:R-:W-:Y:S02]  /*0420*/  R2UR UR17, R11.reuse ;  /* 0x000000000b1172ca */ /* 0x040fe400000e0000 */
[C---:B------:R-:W-:Y:S02]  /*0430*/  R2UR UR18, R10.reuse ;  /* 0x000000000a1272ca */ /* 0x040fe400000e0000 */
[C---:B------:R-:W-:Y:S02]  /*0440*/  R2UR UR19, R11.reuse ;  /* 0x000000000b1372ca */ /* 0x040fe400000e0000 */
[----:B------:R-:W-:Y:S02]  /*0450*/  R2UR UR20, R10 ;  /* 0x000000000a1472ca */ /* 0x000fe400000e0000 */
[----:B------:R-:W-:Y:S01]  /*0460*/  R2UR UR21, R11 ;  /* 0x000000000b1572ca */ /* 0x000fe200000e0000 */
[----:B0-----:R-:W-:Y:S01]  /*0470*/  STG.E desc[UR4][R6.64], R17 ;  /* 0x0000001106007986 */ /* 0x001fe2000c101904 */
[----:B---3--:R-:W-:-:S03]  /*0480*/  LEA R4, P0, R3, UR6, 0x2 ;  /* 0x0000000603047c11 */ /* 0x008fc6000f8010ff */
[----:B--2---:R-:W-:Y:S01]  /*0490*/  STG.E desc[UR8][R6.64+0x4], R19 ;  /* 0x0000041306007986 */ /* 0x004fe2000c101908 */
[----:B------:R-:W-:-:S03]  /*04a0*/  LEA.HI.X R5, R3, UR7, R2, 0x2, P0 ;  /* 0x0000000703057c11 */ /* 0x000fc600080f1402 */
[----:B----4-:R-:W-:Y:S04]  /*04b0*/  STG.E desc[UR10][R6.64+0x8], R21 ;  /* 0x0000081506007986 */ /* 0x010fe8000c10190a */
[----:B-----5:R-:W-:Y:S04]  /*04c0*/  STG.E desc[UR12][R6.64+0xc], R23 ;  /* 0x00000c1706007986 */ /* 0x020fe8000c10190c */
[----:B------:R-:W-:Y:S04]  /*04d0*/  STG.E desc[UR14][R4.64], R17 ;  /* 0x0000001104007986 */ /* 0x000fe8000c10190e */
[----:B------:R-:W-:Y:S04]  /*04e0*/  STG.E desc[UR16][R4.64+0x10], R19 ;  /* 0x0000101304007986 */ /* 0x000fe8000c101910 */
[----:B------:R-:W-:Y:S04]  /*04f0*/  STG.E desc[UR18][R4.64+0x20], R21 ;  /* 0x0000201504007986 */ /* 0x000fe8000c101912 */
[----:B------:R-:W-:Y:S01]  /*0500*/  STG.E desc[UR20][R4.64+0x30], R23 ;  /* 0x0000301704007986 */ /* 0x000fe2000c101914 */
[----:B------:R-:W-:Y:S05]  /*0510*/  EXIT ;  /* 0x000000000000794d */ /* 0x000fea0003800000 */
.L_x_1:
        /* <DEDUP_REMOVED lines=14> */
.L_x_3:


//--------------------- .nv.shared.reserved.0     --------------------------
	.section	.nv.shared.reserved.0,"aw",@nobits
	.weak		__nv_reservedSMEM_offset_0_alias
	.size		__nv_reservedSMEM_offset_0_alias, 0, 64
	.other		__nv_reservedSMEM_offset_0_alias,@"STO_CUDA_RESERVED_SHARED STV_DEFAULT"
__nv_reservedSMEM_offset_0_alias:
	.zero		0
	.zero		64


//--------------------- .nv.global                --------------------------
	.section	.nv.global,"aw",@nobits
.nv.global:
	.type		_ZN34_INTERNAL_2ec73a06_4_k_cu_402dc4906thrust24THRUST_300001_SM_1000_NS12placeholders2_5E,@object
	.size		_ZN34_INTERNAL_2ec73a06_4_k_cu_402dc4906thrust24THRUST_300001_SM_1000_NS12placeholders2_5E,(_ZN34_INTERNAL_2ec73a06_4_k_cu_402dc4904cuda3std3__45__cpo6cbeginE - _ZN34_INTERNAL_2ec73a06_4_k_cu_402dc4906thrust24THRUST_300001_SM_1000_NS12placeholders2_5E)
_ZN34_INTERNAL_2ec73a06_4_k_cu_402dc4906thrust24THRUST_300001_SM_1000_NS12placeholders2_5E:
	.zero		1
	.type		_ZN34_INTERNAL_2ec73a06_4_k_cu_402dc4904cuda3std3__45__cpo6cbeginE,@object
	.size		_ZN34_INTERNAL_2ec73a06_4_k_cu_402dc4904cuda3std3__45__cpo6cbeginE,(_ZN34_INTERNAL_2ec73a06_4_k_cu_402dc4904cuda3std6ranges3__45__cpo6cbeginE - _ZN34_INTERNAL_2ec73a06_4_k_cu_402dc4904cuda3std3__45__cpo6cbeginE)
_ZN34_INTERNAL_2ec73a06_4_k_cu_402dc4904cuda3std3__45__cpo6cbeginE:
	.zero		1
	.type		_ZN34_INTERNAL_2ec73a06_4_k_cu_402dc4904cuda3std6ranges3__45__cpo6cbeginE,@object
	.size		_ZN34_INTERNAL_2ec73a06_4_k_cu_402dc4904cuda3std6ranges3__45__cpo6cbeginE,(_ZN34_INTERNAL_2ec73a06_4_k_cu_402dc4904cuda3std3__48in_placeE - _ZN34_INTERNAL_2ec73a06_4_k_cu_402dc4904cuda3std6ranges3__45__cpo6cbeginE)
_ZN34_INTERNAL_2ec73a06_4_k_cu_402dc4904cuda3std6ranges3__45__cpo6cbeginE:
	.zero		1
	.type		_ZN34_INTERNAL_2ec73a06_4_k_cu_402dc4904cuda3std3__48in_placeE,@object
	.size		_ZN34_INTERNAL_2ec73a06_4_k_cu_402dc4904cuda3std3__48in_placeE,(_ZN34_INTERNAL_2ec73a06_4_k_cu_402dc4904cuda3std6ranges3__45__cpo4sizeE - _ZN34_INTERNAL_2ec73a06_4_k_cu_402dc4904cuda3std3__48in_placeE)
_ZN34_INTERNAL_2ec73a06_4_k_cu_402dc4904cuda3std3__48in_placeE:
	.zero		1
	.type		_ZN34_INTERNAL_2ec73a06_4_k_cu_402dc4904cuda3std6ranges3__45__cpo4sizeE,@object
	.size		_ZN34_INTERNAL_2ec73a06_4_k_cu_402dc4904cuda3std6ranges3__45__cpo4sizeE,(_ZN34_INTERNAL_2ec73a06_4_k_cu_402dc4906thrust24THRUST_300001_SM_1000_NS12placeholders2_9E - _ZN34_INTERNAL_2ec73a06_4_k_cu_402dc4904cuda3std6ranges3__45__cpo4sizeE)
_ZN34_INTERNAL_2ec73a06_4_k_cu_402dc4904cuda3std6ranges3__45__cpo4sizeE:
	.zero		1
	.type		_ZN34_INTERNAL_2ec73a06_4_k_cu_402dc4906thrust24THRUST_300001_SM_1000_NS12placeholders2_9E,@object
	.size		_ZN34_INTERNAL_2ec73a06_4_k_cu_402dc4906thrust24THRUST_300001_SM_1000_NS12placeholders2_9E,(_ZN34_INTERNAL_2ec73a06_4_k_cu_402dc4904cuda3std3__45__cpo7crbeginE - _ZN34_INTERNAL_2ec73a06_4_k_cu_402dc4906thrust24THRUST_300001_SM_1000_NS12placeholders2_9E)
_ZN34_INTERNAL_2ec73a06_4_k_cu_402dc4906thrust24THRUST_300001_SM_1000_NS12placeholders2_9E:
	.zero		1
	.type		_ZN34_INTERNAL_2ec73a06_4_k_cu_402dc4904cuda3std3__45__cpo7crbeginE,@object
	.size		_ZN34_INTERNAL_2ec73a06_4_k_cu_402dc4904cuda3std3__45__cpo7crbeginE,(_ZN34_INTERNAL_2ec73a06_4_k_cu_402dc4904cuda3std6ranges3__45__cpo4nextE - _ZN34_INTERNAL_2ec73a06_4_k_cu_402dc4904cuda3std3__45__cpo7crbeginE)
_ZN34_INTERNAL_2ec73a06_4_k_cu_402dc4904cuda3std3__45__cpo7crbeginE:
	.zero		1
	.type		_ZN34_INTERNAL_2ec73a06_4_k_cu_402dc4904cuda3std6ranges3__45__cpo4nextE,@object
	.size		_ZN34_INTERNAL_2ec73a06_4_k_cu_402dc4904cuda3std6ranges3__45__cpo4nextE,(_ZN34_INTERNAL_2ec73a06_4_k_cu_402dc4904cuda3std6ranges3__45__cpo4swapE - _ZN34_INTERNAL_2ec73a06_4_k_cu_402dc4904cuda3std6ranges3__45__cpo4nextE)
_ZN34_INTERNAL_2ec73a06_4_k_cu_402dc4904cuda3std6ranges3__45__cpo4nextE:
	.zero		1
	.type		_ZN34_INTERNAL_2ec73a06_4_k_cu_402dc4904cuda3std6ranges3__45__cpo4swapE,@object
	.size		_ZN34_INTERNAL_2ec73a06_4_k_cu_402dc4904cuda3std6ranges3__45__cpo4swapE,(_ZN34_INTERNAL_2ec73a06_4_k_cu_402dc4906thrust24THRUST_300001_SM_1000_NS12placeholders2_1E - _ZN34_INTERNAL_2ec73a06_4_k_cu_402dc4904cuda3std6ranges3__45__cpo4swapE)
_ZN34_INTERNAL_2ec73a06_4_k_cu_402dc4904cuda3std6ranges3__45__cpo4swapE:
	.zero		1
	.type		_ZN34_INTERNAL_2ec73a06_4_k_cu_402dc4906thrust24THRUST_300001_SM_1000_NS12placeholders2_1E,@object
	.size		_ZN34_INTERNAL_2ec73a06_4_k_cu_402dc4906thrust24THRUST_300001_SM_1000_NS12placeholders2_1E,(_ZN34_INTERNAL_2ec73a06_4_k_cu_402dc4906thrust24THRUST_300001_SM_1000_NS12placeholders2_3E - _ZN34_INTERNAL_2ec73a06_4_k_cu_402dc4906thrust24THRUST_300001_SM_1000_NS12placeholders2_1E)
_ZN34_INTERNAL_2ec73a06_4_k_cu_402dc4906thrust24THRUST_300001_SM_1000_NS12placeholders2_1E:
	.zero		1
	.type		_ZN34_INTERNAL_2ec73a06_4_k_cu_402dc4906thrust24THRUST_300001_SM_1000_NS12placeholders2_3E,@object
	.size		_ZN34_INTERNAL_2ec73a06_4_k_cu_402dc4906thrust24THRUST_300001_SM_1000_NS12placeholders2_3E,(_ZN34_INTERNAL_2ec73a06_4_k_cu_402dc4904cuda3std3__45__cpo5beginE - _ZN34_INTERNAL_2ec73a06_4_k_cu_402dc4906thrust24THRUST_300001_SM_1000_NS12placeholders2_3E)
_ZN34_INTERNAL_2ec73a06_4_k_cu_402dc4906thrust24THRUST_300001_SM_1000_NS12placeholders2_3E:
	.zero		1
	.type		_ZN34_INTERNAL_2ec73a06_4_k_cu_402dc4904cuda3std3__45__cpo5beginE,@object
	.size		_ZN34_INTERNAL_2ec73a06_4_k_cu_402dc4904cuda3std3__45__cpo5beginE,(_ZN34_INTERNAL_2ec73a06_4_k_cu_402dc4904cuda3std6ranges3__45__cpo5beginE - _ZN34_INTERNAL_2ec73a06_4_k_cu_402dc4904cuda3std3__45__cpo5beginE)
_ZN34_INTERNAL_2ec73a06_4_k_cu_402dc4904cuda3std3__45__cpo5beginE:
	.zero		1
	.type		_ZN34_INTERNAL_2ec73a06_4_k_cu_402dc4904cuda3std6ranges3__45__cpo5beginE,@object
	.size		_ZN34_INTERNAL_2ec73a06_4_k_cu_402dc4904cuda3std6ranges3__45__cpo5beginE,(_ZN34_INTERNAL_2ec73a06_4_k_cu_402dc4904cuda3std3__436_GLOBAL__N__2ec73a06_4_k_cu_402dc4906ignoreE - _ZN34_INTERNAL_2ec73a06_4_k_cu_402dc4904cuda3std6ranges3__45__cpo5beginE)
_ZN34_INTERNAL_2ec73a06_4_k_cu_402dc4904cuda3std6ranges3__45__cpo5beginE:
	.zero		1
	.type		_ZN34_INTERNAL_2ec73a06_4_k_cu_402dc4904cuda3std3__436_GLOBAL__N__2ec73a06_4_k_cu_402dc4906ignoreE,@object
	.size		_ZN34_INTERNAL_2ec73a06_4_k_cu_402dc4904cuda3std3__436_GLOBAL__N__2ec73a06_4_k_cu_402dc4906ignoreE,(_ZN34_INTERNAL_2ec73a06_4_k_cu_402dc4904cuda3std6ranges3__45__cpo4dataE - _ZN34_INTERNAL_2ec73a06_4_k_cu_402dc4904cuda3std3__436_GLOBAL__N__2ec73a06_4_k_cu_402dc4906ignoreE)
_ZN34_INTERNAL_2ec73a06_4_k_cu_402dc4904cuda3std3__436_GLOBAL__N__2ec73a06_4_k_cu_402dc4906ignoreE:
	.zero		1
	.type		_ZN34_INTERNAL_2ec73a06_4_k_cu_402dc4904cuda3std6ranges3__45__cpo4dataE,@object
	.size		_ZN34_INTERNAL_2ec73a06_4_k_cu_402dc4904cuda3std6ranges3__45__cpo4dataE,(_ZN34_INTERNAL_2ec73a06_4_k_cu_402dc4906thrust24THRUST_300001_SM_1000_NS12placeholders2_7E - _ZN34_INTERNAL_2ec73a06_4_k_cu_402dc4904cuda3std6ranges3__45__cpo4dataE)
_ZN34_INTERNAL_2ec73a06_4_k_cu_402dc4904cuda3std6ranges3__45__cpo4dataE:
	.zero		1
	.type		_ZN34_INTERNAL_2ec73a06_4_k_cu_402dc4906thrust24THRUST_300001_SM_1000_NS12placeholders2_7E,@object
	.size		_ZN34_INTERNAL_2ec73a06_4_k_cu_402dc4906thrust24THRUST_300001_SM_1000_NS12placeholders2_7E,(_ZN34_INTERNAL_2ec73a06_4_k_cu_402dc4904cuda3std3__45__cpo6rbeginE - _ZN34_INTERNAL_2ec73a06_4_k_cu_402dc4906thrust24THRUST_300001_SM_1000_NS12placeholders2_7E)
_ZN34_INTERNAL_2ec73a06_4_k_cu_402dc4906thrust24THRUST_300001_SM_1000_NS12placeholders2_7E:
	.zero		1
	.type		_ZN34_INTERNAL_2ec73a06_4_k_cu_402dc4904cuda3std3__45__cpo6rbeginE,@object
	.size		_ZN34_INTERNAL_2ec73a06_4_k_cu_402dc4904cuda3std3__45__cpo6rbeginE,(_ZN34_INTERNAL_2ec73a06_4_k_cu_402dc4904cuda3std6ranges3__45__cpo7advanceE - _ZN34_INTERNAL_2ec73a06_4_k_cu_402dc4904cuda3std3__45__cpo6rbeginE)
_ZN34_INTERNAL_2ec73a06_4_k_cu_402dc4904cuda3std3__45__cpo6rbeginE:
	.zero		1
	.type		_ZN34_INTERNAL_2ec73a06_4_k_cu_402dc4904cuda3std6ranges3__45__cpo7advanceE,@object
	.size		_ZN34_INTERNAL_2ec73a06_4_k_cu_402dc4904cuda3std6ranges3__45__cpo7advanceE,(_ZN34_INTERNAL_2ec73a06_4_k_cu_402dc4904cuda3std3__47nulloptE - _ZN34_INTERNAL_2ec73a06_4_k_cu_402dc4904cuda3std6ranges3__45__cpo7advanceE)
_ZN34_INTERNAL_2ec73a06_4_k_cu_402dc4904cuda3std6ranges3__45__cpo7advanceE:
	.zero		1
	.type		_ZN34_INTERNAL_2ec73a06_4_k_cu_402dc4904cuda3std3__47nulloptE,@object
	.size		_ZN34_INTERNAL_2ec73a06_4_k_cu_402dc4904cuda3std3__47nulloptE,(_ZN34_INTERNAL_2ec73a06_4_k_cu_402dc4904cuda3std6ranges3__45__cpo8distanceE - _ZN34_INTERNAL_2ec73a06_4_k_cu_402dc4904cuda3std3__47nulloptE)
_ZN34_INTERNAL_2ec73a06_4_k_cu_402dc4904cuda3std3__47nulloptE:
	.zero		1
	.type		_ZN34_INTERNAL_2ec73a06_4_k_cu_402dc4904cuda3std6ranges3__45__cpo8distanceE,@object
	.size		_ZN34_INTERNAL_2ec73a06_4_k_cu_402dc4904cuda3std6ranges3__45__cpo8distanceE,(_ZN34_INTERNAL_2ec73a06_4_k_cu_402dc4906thrust24THRUST_300001_SM_1000_NS12placeholders2_6E - _ZN34_INTERNAL_2ec73a06_4_k_cu_402dc4904cuda3std6ranges3__45__cpo8distanceE)
_ZN34_INTERNAL_2ec73a06_4_k_cu_402dc4904cuda3std6ranges3__45__cpo8distanceE:
	.zero		1
	.type		_ZN34_INTERNAL_2ec73a06_4_k_cu_402dc4906thrust24THRUST_300001_SM_1000_NS12placeholders2_6E,@object
	.size		_ZN34_INTERNAL_2ec73a06_4_k_cu_402dc4906thrust24THRUST_300001_SM_1000_NS12placeholders2_6E,(_ZN34_INTERNAL_2ec73a06_4_k_cu_402dc4904cuda3std3__45__cpo4cendE - _ZN34_INTERNAL_2ec73a06_4_k_cu_402dc4906thrust24THRUST_300001_SM_1000_NS12placeholders2_6E)
_ZN34_INTERNAL_2ec73a06_4_k_cu_402dc4906thrust24THRUST_300001_SM_1000_NS12placeholders2_6E:
	.zero		1
	.type		_ZN34_INTERNAL_2ec73a06_4_k_cu_402dc4904cuda3std3__45__cpo4cendE,@object
	.size		_ZN34_INTERNAL_2ec73a06_4_k_cu_402dc4904cuda3std3__45__cpo4cendE,(_ZN34_INTERNAL_2ec73a06_4_k_cu_402dc4904cuda3std6ranges3__45__cpo4cendE - _ZN34_INTERNAL_2ec73a06_4_k_cu_402dc4904cuda3std3__45__cpo4cendE)
_ZN34_INTERNAL_2ec73a06_4_k_cu_402dc4904cuda3std3__45__cpo4cendE:
	.zero		1
	.type		_ZN34_INTERNAL_2ec73a06_4_k_cu_402dc4904cuda3std6ranges3__45__cpo4cendE,@object
	.size		_ZN34_INTERNAL_2ec73a06_4_k_cu_402dc4904cuda3std6ranges3__45__cpo4cendE,(_ZN34_INTERNAL_2ec73a06_4_k_cu_402dc4904cuda3std3__420unreachable_sentinelE - _ZN34_INTERNAL_2ec73a06_4_k_cu_402dc4904cuda3std6ranges3__45__cpo4cendE)
_ZN34_INTERNAL_2ec73a06_4_k_cu_402dc4904cuda3std6ranges3__45__cpo4cendE:
	.zero		1
	.type		_ZN34_INTERNAL_2ec73a06_4_k_cu_402dc4904cuda3std3__420unreachable_sentinelE,@object
	.size		_ZN34_INTERNAL_2ec73a06_4_k_cu_402dc4904cuda3std3__420unreachable_sentinelE,(_ZN34_INTERNAL_2ec73a06_4_k_cu_402dc4904cuda3std6ranges3__45__cpo5ssizeE - _ZN34_INTERNAL_2ec73a06_4_k_cu_402dc4904cuda3std3__420unreachable_sentinelE)
_ZN34_INTERNAL_2ec73a06_4_k_cu_402dc4904cuda3std3__420unreachable_sentinelE:
	.zero		1
	.type		_ZN34_INTERNAL_2ec73a06_4_k_cu_402dc4904cuda3std6ranges3__45__cpo5ssizeE,@object
	.size		_ZN34_INTERNAL_2ec73a06_4_k_cu_402dc4904cuda3std6ranges3__45__cpo5ssizeE,(_ZN34_INTERNAL_2ec73a06_4_k_cu_402dc4906thrust24THRUST_300001_SM_1000_NS12placeholders3_10E - _ZN34_INTERNAL_2ec73a06_4_k_cu_402dc4904cuda3std6ranges3__45__cpo5ssizeE)
_ZN34_INTERNAL_2ec73a06_4_k_cu_402dc4904cuda3std6ranges3__45__cpo5ssizeE:
	.zero		1
	.type		_ZN34_INTERNAL_2ec73a06_4_k_cu_402dc4906thrust24THRUST_300001_SM_1000_NS12placeholders3_10E,@object
	.size		_ZN34_INTERNAL_2ec73a06_4_k_cu_402dc4906thrust24THRUST_300001_SM_1000_NS12placeholders3_10E,(_ZN34_INTERNAL_2ec73a06_4_k_cu_402dc4904cuda3std3__45__cpo5crendE - _ZN34_INTERNAL_2ec73a06_4_k_cu_402dc4906thrust24THRUST_300001_SM_1000_NS12placeholders3_10E)
_ZN34_INTERNAL_2ec73a06_4_k_cu_402dc4906thrust24THRUST_300001_SM_1000_NS12placeholders3_10E:
	.zero		1
	.type		_ZN34_INTERNAL_2ec73a06_4_k_cu_402dc4904cuda3std3__45__cpo5crendE,@object
	.size		_ZN34_INTERNAL_2ec73a06_4_k_cu_402dc4904cuda3std3__45__cpo5crendE,(_ZN34_INTERNAL_2ec73a06_4_k_cu_402dc4904cuda3std6ranges3__45__cpo4prevE - _ZN34_INTERNAL_2ec73a06_4_k_cu_402dc4904cuda3std3__45__cpo5crendE)
_ZN34_INTERNAL_2ec73a06_4_k_cu_402dc4904cuda3std3__45__cpo5crendE:
	.zero		1
	.type		_ZN34_INTERNAL_2ec73a06_4_k_cu_402dc4904cuda3std6ranges3__45__cpo4prevE,@object
	.size		_ZN34_INTERNAL_2ec73a06_4_k_cu_402dc4904cuda3std6ranges3__45__cpo4prevE,(_ZN34_INTERNAL_2ec73a06_4_k_cu_402dc4904cuda3std6ranges3__45__cpo9iter_moveE - _ZN34_INTERNAL_2ec73a06_4_k_cu_402dc4904cuda3std6ranges3__45__cpo4prevE)
_ZN34_INTERNAL_2ec73a06_4_k_cu_402dc4904cuda3std6ranges3__45__cpo4prevE:
	.zero		1
	.type		_ZN34_INTERNAL_2ec73a06_4_k_cu_402dc4904cuda3std6ranges3__45__cpo9iter_moveE,@object
	.size		_ZN34_INTERNAL_2ec73a06_4_k_cu_402dc4904cuda3std6ranges3__45__cpo9iter_moveE,(_ZN34_INTERNAL_2ec73a06_4_k_cu_402dc4906thrust24THRUST_300001_SM_1000_NS12placeholders2_2E - _ZN34_INTERNAL_2ec73a06_4_k_cu_402dc4904cuda3std6ranges3__45__cpo9iter_moveE)
_ZN34_INTERNAL_2ec73a06_4_k_cu_402dc4904cuda3std6ranges3__45__cpo9iter_moveE:
	.zero		1
	.type		_ZN34_INTERNAL_2ec73a06_4_k_cu_402dc4906thrust24THRUST_300001_SM_1000_NS12placeholders2_2E,@object
	.size		_ZN34_INTERNAL_2ec73a06_4_k_cu_402dc4906thrust24THRUST_300001_SM_1000_NS12placeholders2_2E,(_ZN34_INTERNAL_2ec73a06_4_k_cu_402dc4906thrust24THRUST_300001_SM_1000_NS12placeholders2_4E - _ZN34_INTERNAL_2ec73a06_4_k_cu_402dc4906thrust24THRUST_300001_SM_1000_NS12placeholders2_2E)
_ZN34_INTERNAL_2ec73a06_4_k_cu_402dc4906thrust24THRUST_300001_SM_1000_NS12placeholders2_2E:
	.zero		1
	.type		_ZN34_INTERNAL_2ec73a06_4_k_cu_402dc4906thrust24THRUST_300001_SM_1000_NS12placeholders2_4E,@object
	.size		_ZN34_INTERNAL_2ec73a06_4_k_cu_402dc4906thrust24THRUST_300001_SM_1000_NS12placeholders2_4E,(_ZN34_INTERNAL_2ec73a06_4_k_cu_402dc4904cuda3std3__45__cpo3endE - _ZN34_INTERNAL_2ec73a06_4_k_cu_402dc4906thrust24THRUST_300001_SM_1000_NS12placeholders2_4E)
_ZN34_INTERNAL_2ec73a06_4_k_cu_402dc4906thrust24THRUST_300001_SM_1000_NS12placeholders2_4E:
	.zero		1
	.type		_ZN34_INTERNAL_2ec73a06_4_k_cu_402dc4904cuda3std3__45__cpo3endE,@object
	.size		_ZN34_INTERNAL_2ec73a06_4_k_cu_402dc4904cuda3std3__45__cpo3endE,(_ZN34_INTERNAL_2ec73a06_4_k_cu_402dc4904cuda3std6ranges3__45__cpo3endE - _ZN34_INTERNAL_2ec73a06_4_k_cu_402dc4904cuda3std3__45__cpo3endE)
_ZN34_INTERNAL_2ec73a06_4_k_cu_402dc4904cuda3std3__45__cpo3endE:
	.zero		1
	.type		_ZN34_INTERNAL_2ec73a06_4_k_cu_402dc4904cuda3std6ranges3__45__cpo3endE,@object
	.size		_ZN34_INTERNAL_2ec73a06_4_k_cu_402dc4904cuda3std6ranges3__45__cpo3endE,(_ZN34_INTERNAL_2ec73a06_4_k_cu_402dc4904cuda3std3__419piecewise_constructE - _ZN34_INTERNAL_2ec73a06_4_k_cu_402dc4904cuda3std6ranges3__45__cpo3endE)
_ZN34_INTERNAL_2ec73a06_4_k_cu_402dc4904cuda3std6ranges3__45__cpo3endE:
	.zero		1
	.type		_ZN34_INTERNAL_2ec73a06_4_k_cu_402dc4904cuda3std3__419piecewise_constructE,@object
	.size		_ZN34_INTERNAL_2ec73a06_4_k_cu_402dc4904cuda3std3__419piecewise_constructE,(_ZN34_INTERNAL_2ec73a06_4_k_cu_402dc4904cuda3std6ranges3__45__cpo5cdataE - _ZN34_INTERNAL_2ec73a06_4_k_cu_402dc4904cuda3std3__419piecewise_constructE)
_ZN34_INTERNAL_2ec73a06_4_k_cu_402dc4904cuda3std3__419piecewise_constructE:
	.zero		1
	.type		_ZN34_INTERNAL_2ec73a06_4_k_cu_402dc4904cuda3std6ranges3__45__cpo5cdataE,@object
	.size		_ZN34_INTERNAL_2ec73a06_4_k_cu_402dc4904cuda3std6ranges3__45__cpo5cdataE,(_ZN34_INTERNAL_2ec73a06_4_k_cu_402dc4906thrust24THRUST_300001_SM_1000_NS12placeholders2_8E - _ZN34_INTERNAL_2ec73a06_4_k_cu_402dc4904cuda3std6ranges3__45__cpo5cdataE)
_ZN34_INTERNAL_2ec73a06_4_k_cu_402dc4904cuda3std6ranges3__45__cpo5cdataE:
	.zero		1
	.type		_ZN34_INTERNAL_2ec73a06_4_k_cu_402dc4906thrust24THRUST_300001_SM_1000_NS12placeholders2_8E,@object
	.size		_ZN34_INTERNAL_2ec73a06_4_k_cu_402dc4906thrust24THRUST_300001_SM_1000_NS12placeholders2_8E,(_ZN34_INTERNAL_2ec73a06_4_k_cu_402dc4904cuda3std3__45__cpo4rendE - _ZN34_INTERNAL_2ec73a06_4_k_cu_402dc4906thrust24THRUST_300001_SM_1000_NS12placeholders2_8E)
_ZN34_INTERNAL_2ec73a06_4_k_cu_402dc4906thrust24THRUST_300001_SM_1000_NS12placeholders2_8E:
	.zero		1
	.type		_ZN34_INTERNAL_2ec73a06_4_k_cu_402dc4904cuda3std3__45__cpo4rendE,@object
	.size		_ZN34_INTERNAL_2ec73a06_4_k_cu_402dc4904cuda3std3__45__cpo4rendE,(_ZN34_INTERNAL_2ec73a06_4_k_cu_402dc4904cuda3std6ranges3__45__cpo9iter_swapE - _ZN34_INTERNAL_2ec73a06_4_k_cu_402dc4904cuda3std3__45__cpo4rendE)
_ZN34_INTERNAL_2ec73a06_4_k_cu_402dc4904cuda3std3__45__cpo4rendE:
	.zero		1
	.type		_ZN34_INTERNAL_2ec73a06_4_k_cu_402dc4904cuda3std6ranges3__45__cpo9iter_swapE,@object
	.size		_ZN34_INTERNAL_2ec73a06_4_k_cu_402dc4904cuda3std6ranges3__45__cpo9iter_swapE,(_ZN34_INTERNAL_2ec73a06_4_k_cu_402dc4904cuda3std3__48unexpectE - _ZN34_INTERNAL_2ec73a06_4_k_cu_402dc4904cuda3std6ranges3__45__cpo9iter_swapE)
_ZN34_INTERNAL_2ec73a06_4_k_cu_402dc4904cuda3std6ranges3__45__cpo9iter_swapE:
	.zero		1
	.type		_ZN34_INTERNAL_2ec73a06_4_k_cu_402dc4904cuda3std3__48unexpectE,@object
	.size		_ZN34_INTERNAL_2ec73a06_4_k_cu_402dc4904cuda3std3__48unexpectE,(_ZN34_INTERNAL_2ec73a06_4_k_cu_402dc4906thrust24THRUST_300001_SM_1000_NS6system6detail10sequential3seqE - _ZN34_INTERNAL_2ec73a06_4_k_cu_402dc4904cuda3std3__48unexpectE)
_ZN34_INTERNAL_2ec73a06_4_k_cu_402dc4904cuda3std3__48unexpectE:
	.zero		1
	.type		_ZN34_INTERNAL_2ec73a06_4_k_cu_402dc4906thrust24THRUST_300001_SM_1000_NS6system6detail10sequential3seqE,@object
	.size		_ZN34_INTERNAL_2ec73a06_4_k_cu_402dc4906thrust24THRUST_300001_SM_1000_NS6system6detail10sequential3seqE,(.L_29 - _ZN34_INTERNAL_2ec73a06_4_k_cu_402dc4906thrust24THRUST_300001_SM_1000_NS6system6detail10sequential3seqE)
_ZN34_INTERNAL_2ec73a06_4_k_cu_402dc4906thrust24THRUST_300001_SM_1000_NS6system6detail10sequential3seqE:
	.zero		1
.L_29:


//--------------------- .nv.shared._Z12warpExchangePiS_S_ --------------------------
	.section	.nv.shared._Z12warpExchangePiS_S_,"aw",@nobits
	.sectionflags	@""
	.align	4
.nv.shared._Z12warpExchangePiS_S_:
	.zero		1296


//--------------------- .nv.constant0._ZN3cub18CUB_300001_SM_10006detail11EmptyKernelIvEEvv --------------------------
	.section	.nv.constant0._ZN3cub18CUB_300001_SM_10006detail11EmptyKernelIvEEvv,"a",@progbits
	.sectionflags	@""
	.align	4
.nv.constant0._ZN3cub18CUB_300001_SM_10006detail11EmptyKernelIvEEvv:
	.zero		896


//--------------------- .nv.constant0._Z12warpExchangePiS_S_ --------------------------
	.section	.nv.constant0._Z12warpExchangePiS_S_,"a",@progbits
	.sectionflags	@""
	.align	4
.nv.constant0._Z12warpExchangePiS_S_:
	.zero		920


//--------------------- SYMBOLS --------------------------

	.type		.nv.reservedSmem.offset0,@object
	.size		.nv.reservedSmem.offset0,0x4
	.type		.nv.reservedSmem.cap,@object
	.size		.nv.reservedSmem.cap,0x4
